//
// Generated by NVIDIA NVVM Compiler
//
// Compiler Build ID: CL-36424714
// Cuda compilation tools, release 13.0, V13.0.88
// Based on NVVM 20.0.0
//

.version 9.0
.target sm_100
.address_size 64

	// .globl	_Z11bitonicSortPii
.extern .shared .align 16 .b8 shared[];

.visible .entry _Z11bitonicSortPii(
	.param .u64 .ptr .align 1 _Z11bitonicSortPii_param_0,
	.param .u32 _Z11bitonicSortPii_param_1
)
{
	.reg .pred 	%p<11>;
	.reg .b32 	%r<30>;
	.reg .b64 	%rd<5>;

	ld.param.u64 	%rd2, [_Z11bitonicSortPii_param_0];
	ld.param.u32 	%r17, [_Z11bitonicSortPii_param_1];
	mov.u32 	%r1, %tid.x;
	mov.u32 	%r18, %ctaid.x;
	mov.u32 	%r2, %ntid.x;
	mad.lo.s32 	%r3, %r18, %r2, %r1;
	setp.ge.s32 	%p1, %r3, %r17;
	@%p1 bra 	$L__BB0_13;
	cvta.to.global.u64 	%rd3, %rd2;
	mul.wide.s32 	%rd4, %r3, 4;
	add.s64 	%rd1, %rd3, %rd4;
	ld.global.u32 	%r19, [%rd1];
	shl.b32 	%r20, %r1, 2;
	mov.u32 	%r21, shared;
	add.s32 	%r4, %r21, %r20;
	st.shared.u32 	[%r4], %r19;
	bar.sync 	0;
	setp.lt.s32 	%p2, %r17, 2;
	@%p2 bra 	$L__BB0_12;
	mov.b32 	%r28, 2;
$L__BB0_3:
	and.b32  	%r6, %r28, %r1;
	mov.u32 	%r29, %r28;
$L__BB0_4:
	mov.u32 	%r7, %r29;
	shr.u32 	%r29, %r7, 1;
	xor.b32  	%r9, %r29, %r1;
	setp.le.u32 	%p3, %r9, %r1;
	setp.ge.u32 	%p4, %r9, %r2;
	or.pred  	%p5, %p3, %p4;
	@%p5 bra 	$L__BB0_10;
	setp.ne.s32 	%p6, %r6, 0;
	@%p6 bra 	$L__BB0_8;
	ld.shared.u32 	%r10, [%r4];
	shl.b32 	%r25, %r9, 2;
	add.s32 	%r11, %r21, %r25;
	ld.shared.u32 	%r12, [%r11];
	setp.le.s32 	%p8, %r10, %r12;
	@%p8 bra 	$L__BB0_10;
	st.shared.u32 	[%r4], %r12;
	st.shared.u32 	[%r11], %r10;
	bra.uni 	$L__BB0_10;
$L__BB0_8:
	ld.shared.u32 	%r13, [%r4];
	shl.b32 	%r23, %r9, 2;
	add.s32 	%r14, %r21, %r23;
	ld.shared.u32 	%r15, [%r14];
	setp.ge.s32 	%p7, %r13, %r15;
	@%p7 bra 	$L__BB0_10;
	st.shared.u32 	[%r4], %r15;
	st.shared.u32 	[%r14], %r13;
$L__BB0_10:
	bar.sync 	0;
	setp.gt.u32 	%p9, %r7, 3;
	@%p9 bra 	$L__BB0_4;
	shl.b32 	%r28, %r28, 1;
	setp.le.s32 	%p10, %r28, %r17;
	@%p10 bra 	$L__BB0_3;
$L__BB0_12:
	ld.shared.u32 	%r27, [%r4];
	st.global.u32 	[%rd1], %r27;
$L__BB0_13:
	ret;

}


// ===== COMPILED SASS (sm_100) =====

	.target	sm_100

	.elftype	@"ET_EXEC"


//--------------------- .note.nv.tkinfo           --------------------------
	.section	.note.nv.tkinfo,"",@"SHT_NOTE"
	.sectionflags	@"SHF_NOTE_NV_TKINFO"
	.tkinfo
        /*0018*/ 	.word	0x00000002
        /*0030*/ 	.string	""
        /*0030*/ 	.string	"ptxas"
        /*0030*/ 	.string	"Cuda compilation tools, release 13.0, V13.0.88"
        /*0030*/ 	.string	"Build cuda_13.0.r13.0/compiler.36424714_0"
        /*0030*/ 	.string	"-arch sm_100 -m 64 "



//--------------------- .note.nv.cuinfo           --------------------------
	.section	.note.nv.cuinfo,"",@"SHT_NOTE"
	.sectionflags	@"SHF_NOTE_NV_CUINFO"
        /*0018*/ 	.short	0x0002
        /*001a*/ 	.short	0x0064
        /*001c*/ 	.short	0x0082
	.zero		2


//--------------------- .nv.info                  --------------------------
	.section	.nv.info,"",@"SHT_CUDA_INFO"
	.align	4


	//----- nvinfo : EIATTR_REGCOUNT
	.align		4
        /*0000*/ 	.byte	0x04, 0x2f
        /*0002*/ 	.short	(.L_1 - .L_0)
	.align		4
.L_0:
        /*0004*/ 	.word	index@(_Z11bitonicSortPii)
        /*0008*/ 	.word	0x0000000c


	//----- nvinfo : EIATTR_FRAME_SIZE
	.align		4
.L_1:
        /*000c*/ 	.byte	0x04, 0x11
        /*000e*/ 	.short	(.L_3 - .L_2)
	.align		4
.L_2:
        /*0010*/ 	.word	index@(_Z11bitonicSortPii)
        /*0014*/ 	.word	0x00000000


	//----- nvinfo : EIATTR_MIN_STACK_SIZE
	.align		4
.L_3:
        /*0018*/ 	.byte	0x04, 0x12
        /*001a*/ 	.short	(.L_5 - .L_4)
	.align		4
.L_4:
        /*001c*/ 	.word	index@(_Z11bitonicSortPii)
        /*0020*/ 	.word	0x00000000
.L_5:


//--------------------- .nv.compat                --------------------------
	.section	.nv.compat,"",@"SHT_CUDA_COMPAT_INFO"
	.align	4
        /*0000*/ 	.byte	0x02, 0x09, 0x00, 0x00, 0x02, 0x02, 0x01, 0x00, 0x02, 0x05, 0x05, 0x00, 0x03, 0x07, 0x01, 0x01
        /*0010*/ 	.byte	0x02, 0x03, 0x00, 0x00, 0x02, 0x06, 0x01, 0x00, 0x04, 0x0b, 0x08, 0x00, 0x09, 0x00, 0x00, 0x00
        /*0020*/ 	.byte	0x00, 0x00, 0x00, 0x00


//--------------------- .nv.info._Z11bitonicSortPii --------------------------
	.section	.nv.info._Z11bitonicSortPii,"",@"SHT_CUDA_INFO"
	.sectionflags	@""
	.align	4


	//----- nvinfo : EIATTR_CUDA_API_VERSION
	.align		4
        /*0000*/ 	.byte	0x04, 0x37
        /*0002*/ 	.short	(.L_7 - .L_6)
.L_6:
        /*0004*/ 	.word	0x00000082


	//----- nvinfo : EIATTR_KPARAM_INFO
	.align		4
.L_7:
        /*0008*/ 	.byte	0x04, 0x17
        /*000a*/ 	.short	(.L_9 - .L_8)
.L_8:
        /*000c*/ 	.word	0x00000000
        /*0010*/ 	.short	0x0001
        /*0012*/ 	.short	0x0008
        /*0014*/ 	.byte	0x00, 0xf0, 0x11, 0x00


	//----- nvinfo : EIATTR_KPARAM_INFO
	.align		4
.L_9:
        /*0018*/ 	.byte	0x04, 0x17
        /*001a*/ 	.short	(.L_11 - .L_10)
.L_10:
        /*001c*/ 	.word	0x00000000
        /*0020*/ 	.short	0x0000
        /*0022*/ 	.short	0x0000
        /*0024*/ 	.byte	0x00, 0xf5, 0x21, 0x00


	//----- nvinfo : EIATTR_SPARSE_MMA_MASK
	.align		4
.L_11:
        /*0028*/ 	.byte	0x03, 0x50
        /*002a*/ 	.short	0x0000


	//----- nvinfo : EIATTR_MAXREG_COUNT
	.align		4
        /*002c*/ 	.byte	0x03, 0x1b
        /*002e*/ 	.short	0x00ff


	//----- nvinfo : EIATTR_NUM_BARRIERS
	.align		4
        /*0030*/ 	.byte	0x02, 0x4c
        /*0032*/ 	.byte	0x01
	.zero		1


	//----- nvinfo : EIATTR_MERCURY_ISA_VERSION
	.align		4
        /*0034*/ 	.byte	0x03, 0x5f
        /*0036*/ 	.short	0x0101


	//----- nvinfo : EIATTR_VRC_CTA_INIT_COUNT
	.align		4
        /*0038*/ 	.byte	0x02, 0x4a
	.zero		1
	.zero		1


	//----- nvinfo : EIATTR_EXIT_INSTR_OFFSETS
	.align		4
        /*003c*/ 	.byte	0x04, 0x1c
        /*003e*/ 	.short	(.L_13 - .L_12)


	//   ....[0]....
.L_12:
        /*0040*/ 	.word	0x00000070


	//   ....[1]....
        /*0044*/ 	.word	0x00000370


	//----- nvinfo : EIATTR_CRS_STACK_SIZE
	.align		4
.L_13:
        /*0048*/ 	.byte	0x04, 0x1e
        /*004a*/ 	.short	(.L_15 - .L_14)
.L_14:
        /*004c*/ 	.word	0x00000000


	//----- nvinfo : EIATTR_CBANK_PARAM_SIZE
	.align		4
.L_15:
        /*0050*/ 	.byte	0x03, 0x19
        /*0052*/ 	.short	0x000c


	//----- nvinfo : EIATTR_PARAM_CBANK
	.align		4
        /*0054*/ 	.byte	0x04, 0x0a
        /*0056*/ 	.short	(.L_17 - .L_16)
	.align		4
.L_16:
        /*0058*/ 	.word	index@(.nv.constant0._Z11bitonicSortPii)
        /*005c*/ 	.short	0x0380
        /*005e*/ 	.short	0x000c


	//----- nvinfo : EIATTR_SW_WAR
	.align		4
.L_17:
        /*0060*/ 	.byte	0x04, 0x36
        /*0062*/ 	.short	(.L_19 - .L_18)
.L_18:
        /*0064*/ 	.word	0x00000008
.L_19:


//--------------------- .nv.callgraph             --------------------------
	.section	.nv.callgraph,"",@"SHT_CUDA_CALLGRAPH"
	.align	4
	.sectionentsize	8
	.align		4
        /*0000*/ 	.word	0x00000000
	.align		4
        /*0004*/ 	.word	0xffffffff
	.align		4
        /*0008*/ 	.word	0x00000000
	.align		4
        /*000c*/ 	.word	0xfffffffe
	.align		4
        /*0010*/ 	.word	0x00000000
	.align		4
        /*0014*/ 	.word	0xfffffffd
	.align		4
        /*0018*/ 	.word	0x00000000
	.align		4
        /*001c*/ 	.word	0xfffffffc


//--------------------- .text._Z11bitonicSortPii  --------------------------
	.section	.text._Z11bitonicSortPii,"ax",@progbits
	.align	128
        .global         _Z11bitonicSortPii
        .type           _Z11bitonicSortPii,@function
        .size           _Z11bitonicSortPii,(.L_x_7 - _Z11bitonicSortPii)
        .other          _Z11bitonicSortPii,@"STO_CUDA_ENTRY STV_DEFAULT"
_Z11bitonicSortPii:
.text._Z11bitonicSortPii:
[----:B------:R-:W-:Y:S01]  /*0000*/  LDC R1, c[0x0][0x37c] ;  /* 0x0000df00ff017b82 */ /* 0x000fe20000000800 */
[----:B------:R-:W0:Y:S07]  /*0010*/  S2R R4, SR_TID.X ;  /* 0x0000000000047919 */ /* 0x000e2e0000002100 */
[----:B------:R-:W0:Y:S01]  /*0020*/  S2UR UR4, SR_CTAID.X ;  /* 0x00000000000479c3 */ /* 0x000e220000002500 */
[----:B------:R-:W1:Y:S07]  /*0030*/  LDCU UR6, c[0x0][0x388] ;  /* 0x00007100ff0677ac */ /* 0x000e6e0008000800 */
[----:B------:R-:W0:Y:S02]  /*0040*/  LDC R7, c[0x0][0x360] ;  /* 0x0000d800ff077b82 */ /* 0x000e240000000800 */
[----:B0-----:R-:W-:-:S05]  /*0050*/  IMAD R5, R7, UR4, R4 ;  /* 0x0000000407057c24 */ /* 0x001fca000f8e0204 */
[----:B-1----:R-:W-:-:S13]  /*0060*/  ISETP.GE.AND P0, PT, R5, UR6, PT ;  /* 0x0000000605007c0c */ /* 0x002fda000bf06270 */
[----:B------:R-:W-:Y:S05]  /*0070*/  @P0 EXIT ;  /* 0x000000000000094d */ /* 0x000fea0003800000 */
[----:B------:R-:W0:Y:S01]  /*0080*/  LDC.64 R2, c[0x0][0x380] ;  /* 0x0000e000ff027b82 */ /* 0x000e220000000a00 */
[----:B------:R-:W1:Y:S01]  /*0090*/  LDCU.64 UR8, c[0x0][0x358] ;  /* 0x00006b00ff0877ac */ /* 0x000e620008000a00 */
[----:B0-----:R-:W-:-:S05]  /*00a0*/  IMAD.WIDE R2, R5, 0x4, R2 ;  /* 0x0000000405027825 */ /* 0x001fca00078e0202 */
[----:B-1----:R-:W2:Y:S01]  /*00b0*/  LDG.E R0, desc[UR8][R2.64] ;  /* 0x0000000802007981 */ /* 0x002ea2000c1e1900 */
[----:B------:R-:W0:Y:S01]  /*00c0*/  S2UR UR5, SR_CgaCtaId ;  /* 0x00000000000579c3 */ /* 0x000e220000008800 */
[----:B------:R-:W-:Y:S01]  /*00d0*/  UMOV UR4, 0x400 ;  /* 0x0000040000047882 */ /* 0x000fe20000000000 */
[----:B------:R-:W-:Y:S02]  /*00e0*/  UISETP.GE.AND UP0, UPT, UR6, 0x2, UPT ;  /* 0x000000020600788c */ /* 0x000fe4000bf06270 */
[----:B0-----:R-:W-:-:S06]  /*00f0*/  ULEA UR4, UR5, UR4, 0x18 ;  /* 0x0000000405047291 */ /* 0x001fcc000f8ec0ff */
[----:B------:R-:W-:-:S05]  /*0100*/  LEA R5, R4, UR4, 0x2 ;  /* 0x0000000404057c11 */ /* 0x000fca000f8e10ff */
[----:B--2---:R0:W-:Y:S01]  /*0110*/  STS [R5], R0 ;  /* 0x0000000005007388 */ /* 0x0041e20000000800 */
[----:B------:R-:W-:Y:S06]  /*0120*/  BAR.SYNC.DEFER_BLOCKING 0x0 ;  /* 0x0000000000007b1d */ /* 0x000fec0000010000 */
[----:B------:R-:W-:Y:S05]  /*0130*/  BRA.U !UP0, `(.L_x_0) ;  /* 0x0000000108847547 */ /* 0x000fea000b800000 */
[----:B------:R-:W-:-:S05]  /*0140*/  UMOV UR5, 0x2 ;  /* 0x0000000200057882 */ /* 0x000fca0000000000 */
.L_x_5:
[----:B01----:R-:W-:-:S05]  /*0150*/  UMOV UR6, UR5 ;  /* 0x0000000500067c82 */ /* 0x003fca0008000000 */
.L_x_4:
[----:B------:R-:W-:Y:S01]  /*0160*/  UMOV UR7, UR6 ;  /* 0x0000000600077c82 */ /* 0x000fe20008000000 */
[----:B------:R-:W-:Y:S01]  /*0170*/  USHF.R.U32.HI UR6, URZ, 0x1, UR6 ;  /* 0x00000001ff067899 */ /* 0x000fe20008011606 */
[----:B------:R-:W-:Y:S05]  /*0180*/  BSSY.RECONVERGENT B0, `(.L_x_1) ;  /* 0x0000015000007945 */ /* 0x000fea0003800200 */
[----:B01----:R-:W-:-:S04]  /*0190*/  LOP3.LUT R0, R4, UR6, RZ, 0x3c, !PT ;  /* 0x0000000604007c12 */ /* 0x003fc8000f8e3cff */
[----:B------:R-:W-:-:S04]  /*01a0*/  ISETP.GE.U32.AND P0, PT, R0, R7, PT ;  /* 0x000000070000720c */ /* 0x000fc80003f06070 */
[----:B------:R-:W-:-:S13]  /*01b0*/  ISETP.LE.U32.OR P0, PT, R0, R4, P0 ;  /* 0x000000040000720c */ /* 0x000fda0000703470 */
[----:B------:R-:W-:Y:S05]  /*01c0*/  @P0 BRA `(.L_x_2) ;  /* 0x0000000000400947 */ /* 0x000fea0003800000 */
[----:B------:R-:W-:-:S13]  /*01d0*/  LOP3.LUT P0, RZ, R4, UR5, RZ, 0xc0, !PT ;  /* 0x0000000504ff7c12 */ /* 0x000fda000f80c0ff */
[----:B------:R-:W-:Y:S05]  /*01e0*/  @P0 BRA `(.L_x_3) ;  /* 0x0000000000200947 */ /* 0x000fea0003800000 */
[----:B------:R-:W-:Y:S02]  /*01f0*/  LEA R9, R0, UR4, 0x2 ;  /* 0x0000000400097c11 */ /* 0x000fe4000f8e10ff */
[----:B------:R-:W-:Y:S04]  /*0200*/  LDS R0, [R5] ;  /* 0x0000000005007984 */ /* 0x000fe80000000800 */
[----:B------:R-:W0:Y:S02]  /*0210*/  LDS R6, [R9] ;  /* 0x0000000009067984 */ /* 0x000e240000000800 */
[----:B0-----:R-:W-:-:S13]  /*0220*/  ISETP.GT.AND P0, PT, R0, R6, PT ;  /* 0x000000060000720c */ /* 0x001fda0003f04270 */
[----:B------:R-:W-:Y:S05]  /*0230*/  @!P0 BRA `(.L_x_2) ;  /* 0x0000000000248947 */ /* 0x000fea0003800000 */
[----:B------:R1:W-:Y:S04]  /*0240*/  STS [R5], R6 ;  /* 0x0000000605007388 */ /* 0x0003e80000000800 */
[----:B------:R1:W-:Y:S01]  /*0250*/  STS [R9], R0 ;  /* 0x0000000009007388 */ /* 0x0003e20000000800 */
[----:B------:R-:W-:Y:S05]  /*0260*/  BRA `(.L_x_2) ;  /* 0x0000000000187947 */ /* 0x000fea0003800000 */
.L_x_3:
[----:B------:R-:W-:Y:S02]  /*0270*/  LEA R9, R0, UR4, 0x2 ;  /* 0x0000000400097c11 */ /* 0x000fe4000f8e10ff */
[----:B------:R-:W-:Y:S04]  /*0280*/  LDS R0, [R5] ;  /* 0x0000000005007984 */ /* 0x000fe80000000800 */
[----:B------:R-:W0:Y:S02]  /*0290*/  LDS R6, [R9] ;  /* 0x0000000009067984 */ /* 0x000e240000000800 */
[----:B0-----:R-:W-:-:S13]  /*02a0*/  ISETP.GE.AND P0, PT, R0, R6, PT ;  /* 0x000000060000720c */ /* 0x001fda0003f06270 */
[----:B------:R0:W-:Y:S04]  /*02b0*/  @!P0 STS [R5], R6 ;  /* 0x0000000605008388 */ /* 0x0001e80000000800 */
[----:B------:R0:W-:Y:S02]  /*02c0*/  @!P0 STS [R9], R0 ;  /* 0x0000000009008388 */ /* 0x0001e40000000800 */
.L_x_2:
[----:B------:R-:W-:Y:S05]  /*02d0*/  BSYNC.RECONVERGENT B0 ;  /* 0x0000000000007941 */ /* 0x000fea0003800200 */
.L_x_1:
[----:B------:R-:W-:Y:S01]  /*02e0*/  BAR.SYNC.DEFER_BLOCKING 0x0 ;  /* 0x0000000000007b1d */ /* 0x000fe20000010000 */
[----:B------:R-:W-:-:S09]  /*02f0*/  UISETP.GT.U32.AND UP0, UPT, UR7, 0x3, UPT ;  /* 0x000000030700788c */ /* 0x000fd2000bf04070 */
[----:B------:R-:W-:Y:S05]  /*0300*/  BRA.U UP0, `(.L_x_4) ;  /* 0xfffffffd00947547 */ /* 0x000fea000b83ffff */
[----:B------:R-:W2:Y:S01]  /*0310*/  LDCU UR6, c[0x0][0x388] ;  /* 0x00007100ff0677ac */ /* 0x000ea20008000800 */
[----:B------:R-:W-:-:S04]  /*0320*/  USHF.L.U32 UR5, UR5, 0x1, URZ ;  /* 0x0000000105057899 */ /* 0x000fc800080006ff */
[----:B--2---:R-:W-:-:S09]  /*0330*/  UISETP.GT.AND UP0, UPT, UR5, UR6, UPT ;  /* 0x000000060500728c */ /* 0x004fd2000bf04270 */
[----:B------:R-:W-:Y:S05]  /*0340*/  BRA.U !UP0, `(.L_x_5) ;  /* 0xfffffffd08807547 */ /* 0x000fea000b83ffff */
.L_x_0:
[----:B01----:R-:W0:Y:S04]  /*0350*/  LDS R5, [R5] ;  /* 0x0000000005057984 */ /* 0x003e280000000800 */
[----:B0-----:R-:W-:Y:S01]  /*0360*/  STG.E desc[UR8][R2.64], R5 ;  /* 0x0000000502007986 */ /* 0x001fe2000c101908 */
[----:B------:R-:W-:Y:S05]  /*0370*/  EXIT ;  /* 0x000000000000794d */ /* 0x000fea0003800000 */
.L_x_6:
[----:B------:R-:W-:-:S00]  /*0380*/  BRA `(.L_x_6) ;  /* 0xfffffffc00fc7947 */ /* 0x000fc0000383ffff */
[----:B------:R-:W-:-:S00]  /*0390*/  NOP ;  /* 0x0000000000007918 */ /* 0x000fc00000000000 */
        /* <DEDUP_REMOVED lines=14> */
.L_x_7:


//--------------------- .nv.shared._Z11bitonicSortPii --------------------------
	.section	.nv.shared._Z11bitonicSortPii,"aw",@nobits
	.sectionflags	@""
	.align	16
	.zero		1024


//--------------------- .nv.shared.reserved.0     --------------------------
	.section	.nv.shared.reserved.0,"aw",@nobits
	.weak		__nv_reservedSMEM_offset_0_alias
	.size		__nv_reservedSMEM_offset_0_alias, 0, 64
	.other		__nv_reservedSMEM_offset_0_alias,@"STO_CUDA_RESERVED_SHARED STV_DEFAULT"
__nv_reservedSMEM_offset_0_alias:
	.zero		0
	.zero		64


//--------------------- .nv.constant0._Z11bitonicSortPii --------------------------
	.section	.nv.constant0._Z11bitonicSortPii,"a",@progbits
	.sectionflags	@""
	.align	4
.nv.constant0._Z11bitonicSortPii:
	.zero		908


//--------------------- SYMBOLS --------------------------

	.type		.nv.reservedSmem.offset0,@object
	.size		.nv.reservedSmem.offset0,0x4
	.type		.nv.reservedSmem.cap,@object
	.size		.nv.reservedSmem.cap,0x4
